//
// Generated by NVIDIA NVVM Compiler
//
// Compiler Build ID: CL-36424714
// Cuda compilation tools, release 13.0, V13.0.88
// Based on NVVM 20.0.0
//

.version 9.0
.target sm_100
.address_size 64

	// .globl	_Z21matrixVectorMulKernelPfS_S_i

.visible .entry _Z21matrixVectorMulKernelPfS_S_i(
	.param .u64 .ptr .align 1 _Z21matrixVectorMulKernelPfS_S_i_param_0,
	.param .u64 .ptr .align 1 _Z21matrixVectorMulKernelPfS_S_i_param_1,
	.param .u64 .ptr .align 1 _Z21matrixVectorMulKernelPfS_S_i_param_2,
	.param .u32 _Z21matrixVectorMulKernelPfS_S_i_param_3
)
{
	.reg .pred 	%p<11>;
	.reg .b32 	%r<37>;
	.reg .b32 	%f<112>;
	.reg .b64 	%rd<31>;

	ld.param.u64 	%rd10, [_Z21matrixVectorMulKernelPfS_S_i_param_0];
	ld.param.u64 	%rd11, [_Z21matrixVectorMulKernelPfS_S_i_param_1];
	ld.param.u64 	%rd12, [_Z21matrixVectorMulKernelPfS_S_i_param_2];
	ld.param.u32 	%r23, [_Z21matrixVectorMulKernelPfS_S_i_param_3];
	cvta.to.global.u64 	%rd1, %rd12;
	cvta.to.global.u64 	%rd2, %rd11;
	mov.u32 	%r24, %ctaid.x;
	mov.u32 	%r25, %ntid.x;
	mov.u32 	%r26, %tid.x;
	mad.lo.s32 	%r1, %r24, %r25, %r26;
	setp.ge.s32 	%p1, %r1, %r23;
	@%p1 bra 	$L__BB0_15;
	setp.lt.s32 	%p2, %r23, 1;
	mov.f32 	%f111, 0f00000000;
	@%p2 bra 	$L__BB0_14;
	mul.lo.s32 	%r2, %r23, %r1;
	and.b32  	%r3, %r23, 15;
	setp.lt.u32 	%p3, %r23, 16;
	mov.f32 	%f111, 0f00000000;
	mov.b32 	%r33, 0;
	@%p3 bra 	$L__BB0_5;
	and.b32  	%r33, %r23, 2147483632;
	neg.s32 	%r31, %r33;
	add.s64 	%rd3, %rd2, 32;
	add.s64 	%rd29, %rd1, 32;
	mov.f32 	%f111, 0f00000000;
	mov.u32 	%r30, %r2;
$L__BB0_4:
	.pragma "nounroll";
	mul.wide.s32 	%rd13, %r30, 4;
	add.s64 	%rd14, %rd3, %rd13;
	ld.global.f32 	%f18, [%rd14+-32];
	ld.global.f32 	%f19, [%rd29+-32];
	fma.rn.f32 	%f20, %f18, %f19, %f111;
	ld.global.f32 	%f21, [%rd14+-28];
	ld.global.f32 	%f22, [%rd29+-28];
	fma.rn.f32 	%f23, %f21, %f22, %f20;
	ld.global.f32 	%f24, [%rd14+-24];
	ld.global.f32 	%f25, [%rd29+-24];
	fma.rn.f32 	%f26, %f24, %f25, %f23;
	ld.global.f32 	%f27, [%rd14+-20];
	ld.global.f32 	%f28, [%rd29+-20];
	fma.rn.f32 	%f29, %f27, %f28, %f26;
	ld.global.f32 	%f30, [%rd14+-16];
	ld.global.f32 	%f31, [%rd29+-16];
	fma.rn.f32 	%f32, %f30, %f31, %f29;
	ld.global.f32 	%f33, [%rd14+-12];
	ld.global.f32 	%f34, [%rd29+-12];
	fma.rn.f32 	%f35, %f33, %f34, %f32;
	ld.global.f32 	%f36, [%rd14+-8];
	ld.global.f32 	%f37, [%rd29+-8];
	fma.rn.f32 	%f38, %f36, %f37, %f35;
	ld.global.f32 	%f39, [%rd14+-4];
	ld.global.f32 	%f40, [%rd29+-4];
	fma.rn.f32 	%f41, %f39, %f40, %f38;
	ld.global.f32 	%f42, [%rd14];
	ld.global.f32 	%f43, [%rd29];
	fma.rn.f32 	%f44, %f42, %f43, %f41;
	ld.global.f32 	%f45, [%rd14+4];
	ld.global.f32 	%f46, [%rd29+4];
	fma.rn.f32 	%f47, %f45, %f46, %f44;
	ld.global.f32 	%f48, [%rd14+8];
	ld.global.f32 	%f49, [%rd29+8];
	fma.rn.f32 	%f50, %f48, %f49, %f47;
	ld.global.f32 	%f51, [%rd14+12];
	ld.global.f32 	%f52, [%rd29+12];
	fma.rn.f32 	%f53, %f51, %f52, %f50;
	ld.global.f32 	%f54, [%rd14+16];
	ld.global.f32 	%f55, [%rd29+16];
	fma.rn.f32 	%f56, %f54, %f55, %f53;
	ld.global.f32 	%f57, [%rd14+20];
	ld.global.f32 	%f58, [%rd29+20];
	fma.rn.f32 	%f59, %f57, %f58, %f56;
	ld.global.f32 	%f60, [%rd14+24];
	ld.global.f32 	%f61, [%rd29+24];
	fma.rn.f32 	%f62, %f60, %f61, %f59;
	ld.global.f32 	%f63, [%rd14+28];
	ld.global.f32 	%f64, [%rd29+28];
	fma.rn.f32 	%f111, %f63, %f64, %f62;
	add.s32 	%r31, %r31, 16;
	add.s32 	%r30, %r30, 16;
	add.s64 	%rd29, %rd29, 64;
	setp.ne.s32 	%p4, %r31, 0;
	@%p4 bra 	$L__BB0_4;
$L__BB0_5:
	setp.eq.s32 	%p5, %r3, 0;
	@%p5 bra 	$L__BB0_14;
	and.b32  	%r11, %r23, 7;
	setp.lt.u32 	%p6, %r3, 8;
	@%p6 bra 	$L__BB0_8;
	add.s32 	%r28, %r33, %r2;
	mul.wide.s32 	%rd15, %r28, 4;
	add.s64 	%rd16, %rd2, %rd15;
	ld.global.f32 	%f66, [%rd16];
	mul.wide.u32 	%rd17, %r33, 4;
	add.s64 	%rd18, %rd1, %rd17;
	ld.global.f32 	%f67, [%rd18];
	fma.rn.f32 	%f68, %f66, %f67, %f111;
	ld.global.f32 	%f69, [%rd16+4];
	ld.global.f32 	%f70, [%rd18+4];
	fma.rn.f32 	%f71, %f69, %f70, %f68;
	ld.global.f32 	%f72, [%rd16+8];
	ld.global.f32 	%f73, [%rd18+8];
	fma.rn.f32 	%f74, %f72, %f73, %f71;
	ld.global.f32 	%f75, [%rd16+12];
	ld.global.f32 	%f76, [%rd18+12];
	fma.rn.f32 	%f77, %f75, %f76, %f74;
	ld.global.f32 	%f78, [%rd16+16];
	ld.global.f32 	%f79, [%rd18+16];
	fma.rn.f32 	%f80, %f78, %f79, %f77;
	ld.global.f32 	%f81, [%rd16+20];
	ld.global.f32 	%f82, [%rd18+20];
	fma.rn.f32 	%f83, %f81, %f82, %f80;
	ld.global.f32 	%f84, [%rd16+24];
	ld.global.f32 	%f85, [%rd18+24];
	fma.rn.f32 	%f86, %f84, %f85, %f83;
	ld.global.f32 	%f87, [%rd16+28];
	ld.global.f32 	%f88, [%rd18+28];
	fma.rn.f32 	%f111, %f87, %f88, %f86;
	add.s32 	%r33, %r33, 8;
$L__BB0_8:
	setp.eq.s32 	%p7, %r11, 0;
	@%p7 bra 	$L__BB0_14;
	and.b32  	%r14, %r23, 3;
	setp.lt.u32 	%p8, %r11, 4;
	@%p8 bra 	$L__BB0_11;
	add.s32 	%r29, %r33, %r2;
	mul.wide.s32 	%rd19, %r29, 4;
	add.s64 	%rd20, %rd2, %rd19;
	ld.global.f32 	%f90, [%rd20];
	mul.wide.u32 	%rd21, %r33, 4;
	add.s64 	%rd22, %rd1, %rd21;
	ld.global.f32 	%f91, [%rd22];
	fma.rn.f32 	%f92, %f90, %f91, %f111;
	ld.global.f32 	%f93, [%rd20+4];
	ld.global.f32 	%f94, [%rd22+4];
	fma.rn.f32 	%f95, %f93, %f94, %f92;
	ld.global.f32 	%f96, [%rd20+8];
	ld.global.f32 	%f97, [%rd22+8];
	fma.rn.f32 	%f98, %f96, %f97, %f95;
	ld.global.f32 	%f99, [%rd20+12];
	ld.global.f32 	%f100, [%rd22+12];
	fma.rn.f32 	%f111, %f99, %f100, %f98;
	add.s32 	%r33, %r33, 4;
$L__BB0_11:
	setp.eq.s32 	%p9, %r14, 0;
	@%p9 bra 	$L__BB0_14;
	mul.wide.u32 	%rd23, %r33, 4;
	add.s64 	%rd30, %rd1, %rd23;
	add.s32 	%r36, %r33, %r2;
	neg.s32 	%r35, %r14;
$L__BB0_13:
	.pragma "nounroll";
	mul.wide.s32 	%rd24, %r36, 4;
	add.s64 	%rd25, %rd2, %rd24;
	ld.global.f32 	%f101, [%rd25];
	ld.global.f32 	%f102, [%rd30];
	fma.rn.f32 	%f111, %f101, %f102, %f111;
	add.s64 	%rd30, %rd30, 4;
	add.s32 	%r36, %r36, 1;
	add.s32 	%r35, %r35, 1;
	setp.ne.s32 	%p10, %r35, 0;
	@%p10 bra 	$L__BB0_13;
$L__BB0_14:
	cvta.to.global.u64 	%rd26, %rd10;
	mul.wide.s32 	%rd27, %r1, 4;
	add.s64 	%rd28, %rd26, %rd27;
	st.global.f32 	[%rd28], %f111;
$L__BB0_15:
	ret;

}


// ===== COMPILED SASS (sm_100) =====

	.target	sm_100

	.elftype	@"ET_EXEC"


//--------------------- .note.nv.tkinfo           --------------------------
	.section	.note.nv.tkinfo,"",@"SHT_NOTE"
	.sectionflags	@"SHF_NOTE_NV_TKINFO"
	.tkinfo
        /*0018*/ 	.word	0x00000002
        /*0030*/ 	.string	""
        /*0030*/ 	.string	"ptxas"
        /*0030*/ 	.string	"Cuda compilation tools, release 13.0, V13.0.88"
        /*0030*/ 	.string	"Build cuda_13.0.r13.0/compiler.36424714_0"
        /*0030*/ 	.string	"-arch sm_100 -m 64 "



//--------------------- .note.nv.cuinfo           --------------------------
	.section	.note.nv.cuinfo,"",@"SHT_NOTE"
	.sectionflags	@"SHF_NOTE_NV_CUINFO"
        /*0018*/ 	.short	0x0002
        /*001a*/ 	.short	0x0064
        /*001c*/ 	.short	0x0082
	.zero		2


//--------------------- .nv.info                  --------------------------
	.section	.nv.info,"",@"SHT_CUDA_INFO"
	.align	4


	//----- nvinfo : EIATTR_REGCOUNT
	.align		4
        /*0000*/ 	.byte	0x04, 0x2f
        /*0002*/ 	.short	(.L_1 - .L_0)
	.align		4
.L_0:
        /*0004*/ 	.word	index@(_Z21matrixVectorMulKernelPfS_S_i)
        /*0008*/ 	.word	0x0000001e


	//----- nvinfo : EIATTR_FRAME_SIZE
	.align		4
.L_1:
        /*000c*/ 	.byte	0x04, 0x11
        /*000e*/ 	.short	(.L_3 - .L_2)
	.align		4
.L_2:
        /*0010*/ 	.word	index@(_Z21matrixVectorMulKernelPfS_S_i)
        /*0014*/ 	.word	0x00000000


	//----- nvinfo : EIATTR_MIN_STACK_SIZE
	.align		4
.L_3:
        /*0018*/ 	.byte	0x04, 0x12
        /*001a*/ 	.short	(.L_5 - .L_4)
	.align		4
.L_4:
        /*001c*/ 	.word	index@(_Z21matrixVectorMulKernelPfS_S_i)
        /*0020*/ 	.word	0x00000000
.L_5:


//--------------------- .nv.compat                --------------------------
	.section	.nv.compat,"",@"SHT_CUDA_COMPAT_INFO"
	.align	4
        /*0000*/ 	.byte	0x02, 0x09, 0x00, 0x00, 0x02, 0x02, 0x01, 0x00, 0x02, 0x05, 0x05, 0x00, 0x03, 0x07, 0x01, 0x01
        /*0010*/ 	.byte	0x02, 0x03, 0x00, 0x00, 0x02, 0x06, 0x01, 0x00, 0x04, 0x0b, 0x08, 0x00, 0x09, 0x00, 0x00, 0x00
        /*0020*/ 	.byte	0x00, 0x00, 0x00, 0x00


//--------------------- .nv.info._Z21matrixVectorMulKernelPfS_S_i --------------------------
	.section	.nv.info._Z21matrixVectorMulKernelPfS_S_i,"",@"SHT_CUDA_INFO"
	.sectionflags	@""
	.align	4


	//----- nvinfo : EIATTR_CUDA_API_VERSION
	.align		4
        /*0000*/ 	.byte	0x04, 0x37
        /*0002*/ 	.short	(.L_7 - .L_6)
.L_6:
        /*0004*/ 	.word	0x00000082


	//----- nvinfo : EIATTR_KPARAM_INFO
	.align		4
.L_7:
        /*0008*/ 	.byte	0x04, 0x17
        /*000a*/ 	.short	(.L_9 - .L_8)
.L_8:
        /*000c*/ 	.word	0x00000000
        /*0010*/ 	.short	0x0003
        /*0012*/ 	.short	0x0018
        /*0014*/ 	.byte	0x00, 0xf0, 0x11, 0x00


	//----- nvinfo : EIATTR_KPARAM_INFO
	.align		4
.L_9:
        /*0018*/ 	.byte	0x04, 0x17
        /*001a*/ 	.short	(.L_11 - .L_10)
.L_10:
        /*001c*/ 	.word	0x00000000
        /*0020*/ 	.short	0x0002
        /*0022*/ 	.short	0x0010
        /*0024*/ 	.byte	0x00, 0xf5, 0x21, 0x00


	//----- nvinfo : EIATTR_KPARAM_INFO
	.align		4
.L_11:
        /*0028*/ 	.byte	0x04, 0x17
        /*002a*/ 	.short	(.L_13 - .L_12)
.L_12:
        /*002c*/ 	.word	0x00000000
        /*0030*/ 	.short	0x0001
        /*0032*/ 	.short	0x0008
        /*0034*/ 	.byte	0x00, 0xf5, 0x21, 0x00


	//----- nvinfo : EIATTR_KPARAM_INFO
	.align		4
.L_13:
        /*0038*/ 	.byte	0x04, 0x17
        /*003a*/ 	.short	(.L_15 - .L_14)
.L_14:
        /*003c*/ 	.word	0x00000000
        /*0040*/ 	.short	0x0000
        /*0042*/ 	.short	0x0000
        /*0044*/ 	.byte	0x00, 0xf5, 0x21, 0x00


	//----- nvinfo : EIATTR_SPARSE_MMA_MASK
	.align		4
.L_15:
        /*0048*/ 	.byte	0x03, 0x50
        /*004a*/ 	.short	0x0000


	//----- nvinfo : EIATTR_MAXREG_COUNT
	.align		4
        /*004c*/ 	.byte	0x03, 0x1b
        /*004e*/ 	.short	0x00ff


	//----- nvinfo : EIATTR_MERCURY_ISA_VERSION
	.align		4
        /*0050*/ 	.byte	0x03, 0x5f
        /*0052*/ 	.short	0x0101


	//----- nvinfo : EIATTR_VRC_CTA_INIT_COUNT
	.align		4
        /*0054*/ 	.byte	0x02, 0x4a
	.zero		1
	.zero		1


	//----- nvinfo : EIATTR_EXIT_INSTR_OFFSETS
	.align		4
        /*0058*/ 	.byte	0x04, 0x1c
        /*005a*/ 	.short	(.L_17 - .L_16)


	//   ....[0]....
.L_16:
        /*005c*/ 	.word	0x00000070


	//   ....[1]....
        /*0060*/ 	.word	0x00000a90


	//----- nvinfo : EIATTR_CBANK_PARAM_SIZE
	.align		4
.L_17:
        /*0064*/ 	.byte	0x03, 0x19
        /*0066*/ 	.short	0x001c


	//----- nvinfo : EIATTR_PARAM_CBANK
	.align		4
        /*0068*/ 	.byte	0x04, 0x0a
        /*006a*/ 	.short	(.L_19 - .L_18)
	.align		4
.L_18:
        /*006c*/ 	.word	index@(.nv.constant0._Z21matrixVectorMulKernelPfS_S_i)
        /*0070*/ 	.short	0x0380
        /*0072*/ 	.short	0x001c


	//----- nvinfo : EIATTR_SW_WAR
	.align		4
.L_19:
        /*0074*/ 	.byte	0x04, 0x36
        /*0076*/ 	.short	(.L_21 - .L_20)
.L_20:
        /*0078*/ 	.word	0x00000008
.L_21:


//--------------------- .nv.callgraph             --------------------------
	.section	.nv.callgraph,"",@"SHT_CUDA_CALLGRAPH"
	.align	4
	.sectionentsize	8
	.align		4
        /*0000*/ 	.word	0x00000000
	.align		4
        /*0004*/ 	.word	0xffffffff
	.align		4
        /*0008*/ 	.word	0x00000000
	.align		4
        /*000c*/ 	.word	0xfffffffe
	.align		4
        /*0010*/ 	.word	0x00000000
	.align		4
        /*0014*/ 	.word	0xfffffffd
	.align		4
        /*0018*/ 	.word	0x00000000
	.align		4
        /*001c*/ 	.word	0xfffffffc


//--------------------- .text._Z21matrixVectorMulKernelPfS_S_i --------------------------
	.section	.text._Z21matrixVectorMulKernelPfS_S_i,"ax",@progbits
	.align	128
        .global         _Z21matrixVectorMulKernelPfS_S_i
        .type           _Z21matrixVectorMulKernelPfS_S_i,@function
        .size           _Z21matrixVectorMulKernelPfS_S_i,(.L_x_7 - _Z21matrixVectorMulKernelPfS_S_i)
        .other          _Z21matrixVectorMulKernelPfS_S_i,@"STO_CUDA_ENTRY STV_DEFAULT"
_Z21matrixVectorMulKernelPfS_S_i:
.text._Z21matrixVectorMulKernelPfS_S_i:
[----:B------:R-:W-:Y:S01]  /*0000*/  LDC R1, c[0x0][0x37c] ;  /* 0x0000df00ff017b82 */ /* 0x000fe20000000800 */
[----:B------:R-:W0:Y:S07]  /*0010*/  S2R R3, SR_TID.X ;  /* 0x0000000000037919 */ /* 0x000e2e0000002100 */
[----:B------:R-:W0:Y:S01]  /*0020*/  S2UR UR4, SR_CTAID.X ;  /* 0x00000000000479c3 */ /* 0x000e220000002500 */
[----:B------:R-:W1:Y:S07]  /*0030*/  LDCU UR11, c[0x0][0x398] ;  /* 0x00007300ff0b77ac */ /* 0x000e6e0008000800 */
[----:B------:R-:W0:Y:S02]  /*0040*/  LDC R0, c[0x0][0x360] ;  /* 0x0000d800ff007b82 */ /* 0x000e240000000800 */
[----:B0-----:R-:W-:-:S05]  /*0050*/  IMAD R0, R0, UR4, R3 ;  /* 0x0000000400007c24 */ /* 0x001fca000f8e0203 */
[----:B-1----:R-:W-:-:S13]  /*0060*/  ISETP.GE.AND P0, PT, R0, UR11, PT ;  /* 0x0000000b00007c0c */ /* 0x002fda000bf06270 */
[----:B------:R-:W-:Y:S05]  /*0070*/  @P0 EXIT ;  /* 0x000000000000094d */ /* 0x000fea0003800000 */
[----:B------:R-:W-:Y:S01]  /*0080*/  UISETP.GE.AND UP0, UPT, UR11, 0x1, UPT ;  /* 0x000000010b00788c */ /* 0x000fe2000bf06270 */
[----:B------:R-:W-:Y:S01]  /*0090*/  HFMA2 R15, -RZ, RZ, 0, 0 ;  /* 0x00000000ff0f7431 */ /* 0x000fe200000001ff */
[----:B------:R-:W0:Y:S07]  /*00a0*/  LDCU.64 UR12, c[0x0][0x358] ;  /* 0x00006b00ff0c77ac */ /* 0x000e2e0008000a00 */
[----:B------:R-:W-:Y:S05]  /*00b0*/  BRA.U !UP0, `(.L_x_0) ;  /* 0x0000000908687547 */ /* 0x000fea000b800000 */
[----:B------:R-:W-:Y:S02]  /*00c0*/  UISETP.GE.U32.AND UP1, UPT, UR11, 0x10, UPT ;  /* 0x000000100b00788c */ /* 0x000fe4000bf26070 */
[----:B------:R-:W-:Y:S01]  /*00d0*/  IMAD R7, R0, UR11, RZ ;  /* 0x0000000b00077c24 */ /* 0x000fe2000f8e02ff */
[----:B------:R-:W-:Y:S01]  /*00e0*/  ULOP3.LUT UR8, UR11, 0xf, URZ, 0xc0, !UPT ;  /* 0x0000000f0b087892 */ /* 0x000fe2000f8ec0ff */
[----:B------:R-:W-:Y:S02]  /*00f0*/  MOV R15, RZ ;  /* 0x000000ff000f7202 */ /* 0x000fe40000000f00 */
[----:B------:R-:W-:Y:S01]  /*0100*/  MOV R8, RZ ;  /* 0x000000ff00087202 */ /* 0x000fe20000000f00 */
[----:B------:R-:W-:Y:S02]  /*0110*/  UISETP.NE.AND UP0, UPT, UR8, URZ, UPT ;  /* 0x000000ff0800728c */ /* 0x000fe4000bf05270 */
[----:B------:R-:W-:Y:S09]  /*0120*/  BRA.U !UP1, `(.L_x_1) ;  /* 0x0000000509187547 */ /* 0x000ff2000b800000 */
[----:B------:R-:W1:Y:S01]  /*0130*/  LDCU.64 UR4, c[0x0][0x390] ;  /* 0x00007200ff0477ac */ /* 0x000e620008000a00 */
[----:B------:R-:W-:Y:S02]  /*0140*/  MOV R15, RZ ;  /* 0x000000ff000f7202 */ /* 0x000fe40000000f00 */
[----:B------:R-:W-:Y:S01]  /*0150*/  MOV R6, R7 ;  /* 0x0000000700067202 */ /* 0x000fe20000000f00 */
[----:B------:R-:W2:Y:S01]  /*0160*/  LDCU.64 UR6, c[0x0][0x388] ;  /* 0x00007100ff0677ac */ /* 0x000ea20008000a00 */
[----:B------:R-:W-:-:S04]  /*0170*/  ULOP3.LUT UR9, UR11, 0x7ffffff0, URZ, 0xc0, !UPT ;  /* 0x7ffffff00b097892 */ /* 0x000fc8000f8ec0ff */
[----:B------:R-:W-:Y:S02]  /*0180*/  UIADD3 UR10, UPT, UPT, -UR9, URZ, URZ ;  /* 0x000000ff090a7290 */ /* 0x000fe4000fffe1ff */
[----:B------:R-:W-:Y:S01]  /*0190*/  MOV R8, UR9 ;  /* 0x0000000900087c02 */ /* 0x000fe20008000f00 */
[----:B-1----:R-:W-:-:S04]  /*01a0*/  UIADD3 UR4, UP2, UPT, UR4, 0x20, URZ ;  /* 0x0000002004047890 */ /* 0x002fc8000ff5e0ff */
[----:B------:R-:W-:Y:S02]  /*01b0*/  UIADD3.X UR5, UPT, UPT, URZ, UR5, URZ, UP2, !UPT ;  /* 0x00000005ff057290 */ /* 0x000fe400097fe4ff */
[----:B--2---:R-:W-:Y:S01]  /*01c0*/  UIADD3 UR6, UP1, UPT, UR6, 0x20, URZ ;  /* 0x0000002006067890 */ /* 0x004fe2000ff3e0ff */
[----:B------:R-:W-:-:S03]  /*01d0*/  MOV R2, UR4 ;  /* 0x0000000400027c02 */ /* 0x000fc60008000f00 */
[----:B------:R-:W-:Y:S01]  /*01e0*/  MOV R3, UR5 ;  /* 0x0000000500037c02 */ /* 0x000fe20008000f00 */
[----:B------:R-:W-:-:S12]  /*01f0*/  UIADD3.X UR7, UPT, UPT, URZ, UR7, URZ, UP1, !UPT ;  /* 0x00000007ff077290 */ /* 0x000fd80008ffe4ff */
.L_x_2:
[----:B------:R-:W-:Y:S01]  /*0200*/  MOV R4, UR6 ;  /* 0x0000000600047c02 */ /* 0x000fe20008000f00 */
[----:B0-----:R-:W2:Y:S01]  /*0210*/  LDG.E R17, desc[UR12][R2.64+-0x20] ;  /* 0xffffe00c02117981 */ /* 0x001ea2000c1e1900 */
[----:B------:R-:W-:-:S03]  /*0220*/  MOV R5, UR7 ;  /* 0x0000000700057c02 */ /* 0x000fc60008000f00 */
[----:B------:R-:W3:Y:S01]  /*0230*/  LDG.E R25, desc[UR12][R2.64+-0x1c] ;  /* 0xffffe40c02197981 */ /* 0x000ee2000c1e1900 */
[----:B------:R-:W-:-:S03]  /*0240*/  IMAD.WIDE R4, R6, 0x4, R4 ;  /* 0x0000000406047825 */ /* 0x000fc600078e0204 */
[----:B------:R-:W4:Y:S04]  /*0250*/  LDG.E R19, desc[UR12][R2.64+-0x18] ;  /* 0xffffe80c02137981 */ /* 0x000f28000c1e1900 */
[----:B------:R-:W2:Y:S04]  /*0260*/  LDG.E R16, desc[UR12][R4.64+-0x20] ;  /* 0xffffe00c04107981 */ /* 0x000ea8000c1e1900 */
[----:B------:R-:W3:Y:S04]  /*0270*/  LDG.E R18, desc[UR12][R4.64+-0x1c] ;  /* 0xffffe40c04127981 */ /* 0x000ee8000c1e1900 */
[----:B------:R-:W4:Y:S04]  /*0280*/  LDG.E R20, desc[UR12][R4.64+-0x18] ;  /* 0xffffe80c04147981 */ /* 0x000f28000c1e1900 */
[----:B------:R-:W5:Y:S04]  /*0290*/  LDG.E R22, desc[UR12][R2.64+-0x14] ;  /* 0xffffec0c02167981 */ /* 0x000f68000c1e1900 */
        /* <DEDUP_REMOVED lines=8> */
[----:B------:R-:W5:Y:S01]  /*0320*/  LDG.E R14, desc[UR12][R4.64+-0x4] ;  /* 0xfffffc0c040e7981 */ /* 0x000f62000c1e1900 */
[----:B--2---:R-:W-:-:S03]  /*0330*/  FFMA R17, R16, R17, R15 ;  /* 0x0000001110117223 */ /* 0x004fc6000000000f */
[----:B------:R-:W2:Y:S04]  /*0340*/  LDG.E R15, desc[UR12][R2.64] ;  /* 0x0000000c020f7981 */ /* 0x000ea8000c1e1900 */
[----:B------:R-:W2:Y:S01]  /*0350*/  LDG.E R16, desc[UR12][R4.64] ;  /* 0x0000000c04107981 */ /* 0x000ea2000c1e1900 */
[----:B---3--:R-:W-:-:S03]  /*0360*/  FFMA R25, R18, R25, R17 ;  /* 0x0000001912197223 */ /* 0x008fc60000000011 */
[----:B------:R-:W3:Y:S01]  /*0370*/  LDG.E R17, desc[UR12][R2.64+0x4] ;  /* 0x0000040c02117981 */ /* 0x000ee2000c1e1900 */
[----:B----4-:R-:W-:-:S03]  /*0380*/  FFMA R26, R20, R19, R25 ;  /* 0x00000013141a7223 */ /* 0x010fc60000000019 */
[----:B------:R-:W3:Y:S04]  /*0390*/  LDG.E R18, desc[UR12][R4.64+0x4] ;  /* 0x0000040c04127981 */ /* 0x000ee8000c1e1900 */
[----:B------:R-:W4:Y:S01]  /*03a0*/  LDG.E R20, desc[UR12][R2.64+0x8] ;  /* 0x0000080c02147981 */ /* 0x000f22000c1e1900 */
[----:B-----5:R-:W-:-:S03]  /*03b0*/  FFMA R25, R21, R22, R26 ;  /* 0x0000001615197223 */ /* 0x020fc6000000001a */
[----:B------:R-:W4:Y:S04]  /*03c0*/  LDG.E R19, desc[UR12][R4.64+0x8] ;  /* 0x0000080c04137981 */ /* 0x000f28000c1e1900 */
[----:B------:R-:W5:Y:S01]  /*03d0*/  LDG.E R22, desc[UR12][R2.64+0xc] ;  /* 0x00000c0c02167981 */ /* 0x000f62000c1e1900 */
[----:B------:R-:W-:-:S03]  /*03e0*/  FFMA R25, R24, R23, R25 ;  /* 0x0000001718197223 */ /* 0x000fc60000000019 */
[----:B------:R-:W5:Y:S04]  /*03f0*/  LDG.E R21, desc[UR12][R4.64+0xc] ;  /* 0x00000c0c04157981 */ /* 0x000f68000c1e1900 */
[----:B------:R-:W5:Y:S01]  /*0400*/  LDG.E R24, desc[UR12][R2.64+0x10] ;  /* 0x0000100c02187981 */ /* 0x000f62000c1e1900 */
[----:B------:R-:W-:-:S03]  /*0410*/  FFMA R25, R10, R9, R25 ;  /* 0x000000090a197223 */ /* 0x000fc60000000019 */
[----:B------:R-:W5:Y:S04]  /*0420*/  LDG.E R23, desc[UR12][R4.64+0x10] ;  /* 0x0000100c04177981 */ /* 0x000f68000c1e1900 */
[----:B------:R-:W5:Y:S01]  /*0430*/  LDG.E R10, desc[UR12][R2.64+0x14] ;  /* 0x0000140c020a7981 */ /* 0x000f62000c1e1900 */
[----:B------:R-:W-:-:S03]  /*0440*/  FFMA R27, R12, R11, R25 ;  /* 0x0000000b0c1b7223 */ /* 0x000fc60000000019 */
[----:B------:R-:W5:Y:S04]  /*0450*/  LDG.E R9, desc[UR12][R4.64+0x14] ;  /* 0x0000140c04097981 */ /* 0x000f68000c1e1900 */
[----:B------:R-:W5:Y:S04]  /*0460*/  LDG.E R11, desc[UR12][R2.64+0x18] ;  /* 0x0000180c020b7981 */ /* 0x000f68000c1e1900 */
[----:B------:R-:W5:Y:S04]  /*0470*/  LDG.E R12, desc[UR12][R4.64+0x18] ;  /* 0x0000180c040c7981 */ /* 0x000f68000c1e1900 */
[----:B------:R-:W5:Y:S04]  /*0480*/  LDG.E R25, desc[UR12][R4.64+0x1c] ;  /* 0x00001c0c04197981 */ /* 0x000f68000c1e1900 */
[----:B------:R0:W5:Y:S01]  /*0490*/  LDG.E R26, desc[UR12][R2.64+0x1c] ;  /* 0x00001c0c021a7981 */ /* 0x000162000c1e1900 */
[----:B------:R-:W-:Y:S01]  /*04a0*/  FFMA R13, R14, R13, R27 ;  /* 0x0000000d0e0d7223 */ /* 0x000fe2000000001b */
[----:B------:R-:W-:-:S04]  /*04b0*/  UIADD3 UR10, UPT, UPT, UR10, 0x10, URZ ;  /* 0x000000100a0a7890 */ /* 0x000fc8000fffe0ff */
[----:B------:R-:W-:Y:S01]  /*04c0*/  UISETP.NE.AND UP1, UPT, UR10, URZ, UPT ;  /* 0x000000ff0a00728c */ /* 0x000fe2000bf25270 */
[----:B0-----:R-:W-:Y:S02]  /*04d0*/  IADD3 R2, P0, PT, R2, 0x40, RZ ;  /* 0x0000004002027810 */ /* 0x001fe40007f1e0ff */
[----:B------:R-:W-:Y:S02]  /*04e0*/  IADD3 R6, PT, PT, R6, 0x10, RZ ;  /* 0x0000001006067810 */ /* 0x000fe40007ffe0ff */
[----:B------:R-:W-:Y:S01]  /*04f0*/  IADD3.X R3, PT, PT, RZ, R3, RZ, P0, !PT ;  /* 0x00000003ff037210 */ /* 0x000fe200007fe4ff */
[----:B--2---:R-:W-:-:S04]  /*0500*/  FFMA R13, R16, R15, R13 ;  /* 0x0000000f100d7223 */ /* 0x004fc8000000000d */
[----:B---3--:R-:W-:-:S04]  /*0510*/  FFMA R18, R18, R17, R13 ;  /* 0x0000001112127223 */ /* 0x008fc8000000000d */
[----:B----4-:R-:W-:-:S04]  /*0520*/  FFMA R18, R19, R20, R18 ;  /* 0x0000001413127223 */ /* 0x010fc80000000012 */
[----:B-----5:R-:W-:-:S04]  /*0530*/  FFMA R18, R21, R22, R18 ;  /* 0x0000001615127223 */ /* 0x020fc80000000012 */
[----:B------:R-:W-:-:S04]  /*0540*/  FFMA R18, R23, R24, R18 ;  /* 0x0000001817127223 */ /* 0x000fc80000000012 */
[----:B------:R-:W-:-:S04]  /*0550*/  FFMA R9, R9, R10, R18 ;  /* 0x0000000a09097223 */ /* 0x000fc80000000012 */
[----:B------:R-:W-:-:S04]  /*0560*/  FFMA R12, R12, R11, R9 ;  /* 0x0000000b0c0c7223 */ /* 0x000fc80000000009 */
[----:B------:R-:W-:Y:S01]  /*0570*/  FFMA R15, R25, R26, R12 ;  /* 0x0000001a190f7223 */ /* 0x000fe2000000000c */
[----:B------:R-:W-:Y:S06]  /*0580*/  BRA.U UP1, `(.L_x_2) ;  /* 0xfffffffd011c7547 */ /* 0x000fec000b83ffff */
.L_x_1:
[----:B------:R-:W-:Y:S05]  /*0590*/  BRA.U !UP0, `(.L_x_0) ;  /* 0x0000000508307547 */ /* 0x000fea000b800000 */
[----:B------:R-:W-:Y:S02]  /*05a0*/  UISETP.GE.U32.AND UP0, UPT, UR8, 0x8, UPT ;  /* 0x000000080800788c */ /* 0x000fe4000bf06070 */
[----:B------:R-:W-:-:S04]  /*05b0*/  ULOP3.LUT UR5, UR11, 0x7, URZ, 0xc0, !UPT ;  /* 0x000000070b057892 */ /* 0x000fc8000f8ec0ff */
[----:B------:R-:W-:-:S03]  /*05c0*/  UISETP.NE.AND UP1, UPT, UR5, URZ, UPT ;  /* 0x000000ff0500728c */ /* 0x000fc6000bf25270 */
[----:B------:R-:W-:Y:S08]  /*05d0*/  BRA.U !UP0, `(.L_x_3) ;  /* 0x0000000108787547 */ /* 0x000ff0000b800000 */
[----:B------:R-:W1:Y:S01]  /*05e0*/  LDC.64 R2, c[0x0][0x388] ;  /* 0x0000e200ff027b82 */ /* 0x000e620000000a00 */
[----:B------:R-:W-:-:S07]  /*05f0*/  IADD3 R9, PT, PT, R7, R8, RZ ;  /* 0x0000000807097210 */ /* 0x000fce0007ffe0ff */
[----:B------:R-:W2:Y:S01]  /*0600*/  LDC.64 R4, c[0x0][0x390] ;  /* 0x0000e400ff047b82 */ /* 0x000ea20000000a00 */
[----:B-1----:R-:W-:-:S05]  /*0610*/  IMAD.WIDE R2, R9, 0x4, R2 ;  /* 0x0000000409027825 */ /* 0x002fca00078e0202 */
[----:B0-----:R-:W3:Y:S01]  /*0620*/  LDG.E R10, desc[UR12][R2.64] ;  /* 0x0000000c020a7981 */ /* 0x001ee2000c1e1900 */
[----:B--2---:R-:W-:-:S03]  /*0630*/  IMAD.WIDE.U32 R4, R8, 0x4, R4 ;  /* 0x0000000408047825 */ /* 0x004fc600078e0004 */
[----:B------:R-:W2:Y:S04]  /*0640*/  LDG.E R13, desc[UR12][R2.64+0x4] ;  /* 0x0000040c020d7981 */ /* 0x000ea8000c1e1900 */
[----:B------:R-:W3:Y:S04]  /*0650*/  LDG.E R11, desc[UR12][R4.64] ;  /* 0x0000000c040b7981 */ /* 0x000ee8000c1e1900 */
[----:B------:R-:W2:Y:S04]  /*0660*/  LDG.E R12, desc[UR12][R4.64+0x4] ;  /* 0x0000040c040c7981 */ /* 0x000ea8000c1e1900 */
[----:B------:R-:W4:Y:S04]  /*0670*/  LDG.E R17, desc[UR12][R2.64+0x8] ;  /* 0x0000080c02117981 */ /* 0x000f28000c1e1900 */
        /* <DEDUP_REMOVED lines=11> */
[----:B------:R-:W-:Y:S01]  /*0730*/  IADD3 R8, PT, PT, R8, 0x8, RZ ;  /* 0x0000000808087810 */ /* 0x000fe20007ffe0ff */
[----:B---3--:R-:W-:-:S04]  /*0740*/  FFMA R10, R10, R11, R15 ;  /* 0x0000000b0a0a7223 */ /* 0x008fc8000000000f */
[----:B--2---:R-:W-:-:S04]  /*0750*/  FFMA R10, R13, R12, R10 ;  /* 0x0000000c0d0a7223 */ /* 0x004fc8000000000a */
[----:B----4-:R-:W-:-:S04]  /*0760*/  FFMA R10, R17, R14, R10 ;  /* 0x0000000e110a7223 */ /* 0x010fc8000000000a */
[----:B-----5:R-:W-:-:S04]  /*0770*/  FFMA R10, R19, R16, R10 ;  /* 0x00000010130a7223 */ /* 0x020fc8000000000a */
[----:B------:R-:W-:-:S04]  /*0780*/  FFMA R10, R21, R18, R10 ;  /* 0x00000012150a7223 */ /* 0x000fc8000000000a */
[----:B------:R-:W-:-:S04]  /*0790*/  FFMA R23, R23, R20, R10 ;  /* 0x0000001417177223 */ /* 0x000fc8000000000a */
[----:B------:R-:W-:-:S04]  /*07a0*/  FFMA R6, R6, R9, R23 ;  /* 0x0000000906067223 */ /* 0x000fc80000000017 */
[----:B------:R-:W-:-:S07]  /*07b0*/  FFMA R15, R25, R22, R6 ;  /* 0x00000016190f7223 */ /* 0x000fce0000000006 */
.L_x_3:
        /* <DEDUP_REMOVED lines=17> */
[----:B------:R-:W5:Y:S01]  /*08d0*/  LDG.E R14, desc[UR12][R4.64+0xc] ;  /* 0x00000c0c040e7981 */ /* 0x000f62000c1e1900 */
[----:B------:R-:W-:Y:S01]  /*08e0*/  IADD3 R8, PT, PT, R8, 0x4, RZ ;  /* 0x0000000408087810 */ /* 0x000fe20007ffe0ff */
[----:B---3--:R-:W-:-:S04]  /*08f0*/  FFMA R6, R6, R9, R15 ;  /* 0x0000000906067223 */ /* 0x008fc8000000000f */
[----:B--2---:R-:W-:-:S04]  /*0900*/  FFMA R6, R11, R10, R6 ;  /* 0x0000000a0b067223 */ /* 0x004fc80000000006 */
[----:B----4-:R-:W-:-:S04]  /*0910*/  FFMA R6, R13, R12, R6 ;  /* 0x0000000c0d067223 */ /* 0x010fc80000000006 */
[----:B-----5:R-:W-:-:S07]  /*0920*/  FFMA R15, R17, R14, R6 ;  /* 0x0000000e110f7223 */ /* 0x020fce0000000006 */
.L_x_4:
[----:B------:R-:W-:Y:S05]  /*0930*/  BRA.U !UP1, `(.L_x_0) ;  /* 0x0000000109487547 */ /* 0x000fea000b800000 */
[----:B------:R-:W1:Y:S01]  /*0940*/  LDC.64 R2, c[0x0][0x390] ;  /* 0x0000e400ff027b82 */ /* 0x000e620000000a00 */
[----:B------:R-:W-:Y:S01]  /*0950*/  IADD3 R7, PT, PT, R7, R8, RZ ;  /* 0x0000000807077210 */ /* 0x000fe20007ffe0ff */
[----:B------:R-:W-:-:S06]  /*0960*/  UIADD3 UR4, UPT, UPT, -UR4, URZ, URZ ;  /* 0x000000ff04047290 */ /* 0x000fcc000fffe1ff */
[----:B------:R-:W2:Y:S01]  /*0970*/  LDC.64 R10, c[0x0][0x388] ;  /* 0x0000e200ff0a7b82 */ /* 0x000ea20000000a00 */
[----:B-1----:R-:W-:-:S03]  /*0980*/  IMAD.WIDE.U32 R2, R8, 0x4, R2 ;  /* 0x0000000408027825 */ /* 0x002fc600078e0002 */
[----:B------:R-:W-:Y:S02]  /*0990*/  MOV R6, R2 ;  /* 0x0000000200067202 */ /* 0x000fe40000000f00 */
[----:B------:R-:W-:-:S07]  /*09a0*/  MOV R5, R3 ;  /* 0x0000000300057202 */ /* 0x000fce0000000f00 */
.L_x_5:
[----:B--2---:R-:W-:Y:S01]  /*09b0*/  IMAD.WIDE R2, R7, 0x4, R10 ;  /* 0x0000000407027825 */ /* 0x004fe200078e020a */
[----:B------:R-:W-:-:S05]  /*09c0*/  MOV R4, R6 ;  /* 0x0000000600047202 */ /* 0x000fca0000000f00 */
[----:B0-----:R-:W2:Y:S04]  /*09d0*/  LDG.E R2, desc[UR12][R2.64] ;  /* 0x0000000c02027981 */ /* 0x001ea8000c1e1900 */
[----:B------:R0:W2:Y:S01]  /*09e0*/  LDG.E R4, desc[UR12][R4.64] ;  /* 0x0000000c04047981 */ /* 0x0000a2000c1e1900 */
[----:B------:R-:W-:Y:S01]  /*09f0*/  UIADD3 UR4, UPT, UPT, UR4, 0x1, URZ ;  /* 0x0000000104047890 */ /* 0x000fe2000fffe0ff */
[----:B------:R-:W-:Y:S02]  /*0a00*/  IADD3 R6, P0, PT, R6, 0x4, RZ ;  /* 0x0000000406067810 */ /* 0x000fe40007f1e0ff */
[----:B------:R-:W-:Y:S01]  /*0a10*/  IADD3 R7, PT, PT, R7, 0x1, RZ ;  /* 0x0000000107077810 */ /* 0x000fe20007ffe0ff */
[----:B------:R-:W-:Y:S01]  /*0a20*/  UISETP.NE.AND UP0, UPT, UR4, URZ, UPT ;  /* 0x000000ff0400728c */ /* 0x000fe2000bf05270 */
[----:B0-----:R-:W-:Y:S01]  /*0a30*/  IADD3.X R5, PT, PT, RZ, R5, RZ, P0, !PT ;  /* 0x00000005ff057210 */ /* 0x001fe200007fe4ff */
[----:B--2---:R-:W-:-:S07]  /*0a40*/  FFMA R15, R2, R4, R15 ;  /* 0x00000004020f7223 */ /* 0x004fce000000000f */
[----:B------:R-:W-:Y:S05]  /*0a50*/  BRA.U UP0, `(.L_x_5) ;  /* 0xfffffffd00d47547 */ /* 0x000fea000b83ffff */
.L_x_0:
[----:B------:R-:W1:Y:S02]  /*0a60*/  LDC.64 R2, c[0x0][0x380] ;  /* 0x0000e000ff027b82 */ /* 0x000e640000000a00 */
[----:B-1----:R-:W-:-:S05]  /*0a70*/  IMAD.WIDE R2, R0, 0x4, R2 ;  /* 0x0000000400027825 */ /* 0x002fca00078e0202 */
[----:B0-----:R-:W-:Y:S01]  /*0a80*/  STG.E desc[UR12][R2.64], R15 ;  /* 0x0000000f02007986 */ /* 0x001fe2000c10190c */
[----:B------:R-:W-:Y:S05]  /*0a90*/  EXIT ;  /* 0x000000000000794d */ /* 0x000fea0003800000 */
.L_x_6:
[----:B------:R-:W-:-:S00]  /*0aa0*/  BRA `(.L_x_6) ;  /* 0xfffffffc00fc7947 */ /* 0x000fc0000383ffff */
[----:B------:R-:W-:-:S00]  /*0ab0*/  NOP ;  /* 0x0000000000007918 */ /* 0x000fc00000000000 */
        /* <DEDUP_REMOVED lines=12> */
.L_x_7:


//--------------------- .nv.shared.reserved.0     --------------------------
	.section	.nv.shared.reserved.0,"aw",@nobits
	.weak		__nv_reservedSMEM_offset_0_alias
	.size		__nv_reservedSMEM_offset_0_alias, 0, 64
	.other		__nv_reservedSMEM_offset_0_alias,@"STO_CUDA_RESERVED_SHARED STV_DEFAULT"
__nv_reservedSMEM_offset_0_alias:
	.zero		0
	.zero		64


//--------------------- .nv.constant0._Z21matrixVectorMulKernelPfS_S_i --------------------------
	.section	.nv.constant0._Z21matrixVectorMulKernelPfS_S_i,"a",@progbits
	.sectionflags	@""
	.align	4
.nv.constant0._Z21matrixVectorMulKernelPfS_S_i:
	.zero		924


//--------------------- SYMBOLS --------------------------

	.type		.nv.reservedSmem.offset0,@object
	.size		.nv.reservedSmem.offset0,0x4
